	.headerflags	@"EF_CUDA_TEXMODE_UNIFIED EF_CUDA_64BIT_ADDRESS EF_CUDA_ACCELERATORS EF_CUDA_SM90 EF_CUDA_VIRTUAL_SM(EF_CUDA_SM90)"
	.elftype	@"ET_EXEC"


//--------------------- .nv.info                  --------------------------
	.section	.nv.info,"",@"SHT_CUDA_INFO"
	.align	4


	//----- nvinfo : EIATTR_REGCOUNT
	.align		4
        /*0000*/ 	.byte	0x04, 0x2f
        /*0002*/ 	.short	(.L_1 - .L_0)
	.align		4
.L_0:
        /*0004*/ 	.word	index@(triton_poi_fused_mul_native_group_norm_sigmoid_23)
        /*0008*/ 	.word	0x00000012


	//----- nvinfo : EIATTR_MIN_STACK_SIZE
	.align		4
.L_1:
        /*000c*/ 	.byte	0x04, 0x12
        /*000e*/ 	.short	(.L_3 - .L_2)
	.align		4
.L_2:
        /*0010*/ 	.word	index@(triton_poi_fused_mul_native_group_norm_sigmoid_23)
        /*0014*/ 	.word	0x00000000


	//----- nvinfo : EIATTR_FRAME_SIZE
	.align		4
.L_3:
        /*0018*/ 	.byte	0x04, 0x11
        /*001a*/ 	.short	(.L_5 - .L_4)
	.align		4
.L_4:
        /*001c*/ 	.word	index@(triton_poi_fused_mul_native_group_norm_sigmoid_23)
        /*0020*/ 	.word	0x00000000


	//----- nvinfo : EIATTR_MIN_STACK_SIZE
	.align		4
.L_5:
        /*0024*/ 	.byte	0x04, 0x12
        /*0026*/ 	.short	(.L_7 - .L_6)
	.align		4
.L_6:
        /*0028*/ 	.word	index@(triton_poi_fused_mul_native_group_norm_sigmoid_23)
        /*002c*/ 	.word	0x00000000
.L_7:


//--------------------- .nv.info.triton_poi_fused_mul_native_group_norm_sigmoid_23 --------------------------
	.section	.nv.info.triton_poi_fused_mul_native_group_norm_sigmoid_23,"",@"SHT_CUDA_INFO"
	.sectionflags	@""
	.align	4


	//----- nvinfo : EIATTR_CUDA_API_VERSION
	.align		4
        /*0000*/ 	.byte	0x04, 0x37
        /*0002*/ 	.short	(.L_9 - .L_8)
.L_8:
        /*0004*/ 	.word	0x0000007c


	//----- nvinfo : EIATTR_KPARAM_INFO
	.align		4
.L_9:
        /*0008*/ 	.byte	0x04, 0x17
        /*000a*/ 	.short	(.L_11 - .L_10)
.L_10:
        /*000c*/ 	.word	0x00000000
        /*0010*/ 	.short	0x0006
        /*0012*/ 	.short	0x0030
        /*0014*/ 	.byte	0x00, 0xf0, 0x11, 0x00


	//----- nvinfo : EIATTR_KPARAM_INFO
	.align		4
.L_11:
        /*0018*/ 	.byte	0x04, 0x17
        /*001a*/ 	.short	(.L_13 - .L_12)
.L_12:
        /*001c*/ 	.word	0x00000000
        /*0020*/ 	.short	0x0005
        /*0022*/ 	.short	0x0028
        /*0024*/ 	.byte	0x00, 0xf4, 0x21, 0x00


	//----- nvinfo : EIATTR_KPARAM_INFO
	.align		4
.L_13:
        /*0028*/ 	.byte	0x04, 0x17
        /*002a*/ 	.short	(.L_15 - .L_14)
.L_14:
        /*002c*/ 	.word	0x00000000
        /*0030*/ 	.short	0x0004
        /*0032*/ 	.short	0x0020
        /*0034*/ 	.byte	0x00, 0xf4, 0x21, 0x00


	//----- nvinfo : EIATTR_KPARAM_INFO
	.align		4
.L_15:
        /*0038*/ 	.byte	0x04, 0x17
        /*003a*/ 	.short	(.L_17 - .L_16)
.L_16:
        /*003c*/ 	.word	0x00000000
        /*0040*/ 	.short	0x0003
        /*0042*/ 	.short	0x0018
        /*0044*/ 	.byte	0x00, 0xf4, 0x21, 0x00


	//----- nvinfo : EIATTR_KPARAM_INFO
	.align		4
.L_17:
        /*0048*/ 	.byte	0x04, 0x17
        /*004a*/ 	.short	(.L_19 - .L_18)
.L_18:
        /*004c*/ 	.word	0x00000000
        /*0050*/ 	.short	0x0002
        /*0052*/ 	.short	0x0010
        /*0054*/ 	.byte	0x00, 0xf4, 0x21, 0x00


	//----- nvinfo : EIATTR_KPARAM_INFO
	.align		4
.L_19:
        /*0058*/ 	.byte	0x04, 0x17
        /*005a*/ 	.short	(.L_21 - .L_20)
.L_20:
        /*005c*/ 	.word	0x00000000
        /*0060*/ 	.short	0x0001
        /*0062*/ 	.short	0x0008
        /*0064*/ 	.byte	0x00, 0xf4, 0x21, 0x00


	//----- nvinfo : EIATTR_KPARAM_INFO
	.align		4
.L_21:
        /*0068*/ 	.byte	0x04, 0x17
        /*006a*/ 	.short	(.L_23 - .L_22)
.L_22:
        /*006c*/ 	.word	0x00000000
        /*0070*/ 	.short	0x0000
        /*0072*/ 	.short	0x0000
        /*0074*/ 	.byte	0x00, 0xf4, 0x21, 0x00


	//----- nvinfo : EIATTR_SPARSE_MMA_MASK
	.align		4
.L_23:
        /*0078*/ 	.byte	0x03, 0x50
        /*007a*/ 	.short	0x0000


	//----- nvinfo : EIATTR_MAXREG_COUNT
	.align		4
        /*007c*/ 	.byte	0x03, 0x1b
        /*007e*/ 	.short	0x00ff


	//----- nvinfo : EIATTR_EXIT_INSTR_OFFSETS
	.align		4
        /*0080*/ 	.byte	0x04, 0x1c
        /*0082*/ 	.short	(.L_25 - .L_24)


	//   ....[0]....
.L_24:
        /*0084*/ 	.word	0x00000330


	//----- nvinfo : EIATTR_REQNTID
	.align		4
.L_25:
        /*0088*/ 	.byte	0x04, 0x10
        /*008a*/ 	.short	(.L_27 - .L_26)
.L_26:
        /*008c*/ 	.word	0x00000080
        /*0090*/ 	.word	0x00000001
        /*0094*/ 	.word	0x00000001


	//----- nvinfo : EIATTR_CBANK_PARAM_SIZE
	.align		4
.L_27:
        /*0098*/ 	.byte	0x03, 0x19
        /*009a*/ 	.short	0x0034


	//----- nvinfo : EIATTR_PARAM_CBANK
	.align		4
        /*009c*/ 	.byte	0x04, 0x0a
        /*009e*/ 	.short	(.L_29 - .L_28)
	.align		4
.L_28:
        /*00a0*/ 	.word	index@(.nv.constant0.triton_poi_fused_mul_native_group_norm_sigmoid_23)
        /*00a4*/ 	.short	0x0210
        /*00a6*/ 	.short	0x0034


	//----- nvinfo : EIATTR_SW_WAR
	.align		4
.L_29:
        /*00a8*/ 	.byte	0x04, 0x36
        /*00aa*/ 	.short	(.L_31 - .L_30)
.L_30:
        /*00ac*/ 	.word	0x00000008
.L_31:


//--------------------- .nv.callgraph             --------------------------
	.section	.nv.callgraph,"",@"SHT_CUDA_CALLGRAPH"
	.align	4
	.sectionentsize	8
	.align		4
        /*0000*/ 	.word	0x00000000
	.align		4
        /*0004*/ 	.word	0xffffffff
	.align		4
        /*0008*/ 	.word	0x00000000
	.align		4
        /*000c*/ 	.word	0xfffffffe
	.align		4
        /*0010*/ 	.word	0x00000000
	.align		4
        /*0014*/ 	.word	0xfffffffd
	.align		4
        /*0018*/ 	.word	0x00000000
	.align		4
        /*001c*/ 	.word	0xfffffffc


//--------------------- .text.triton_poi_fused_mul_native_group_norm_sigmoid_23 --------------------------
	.section	.text.triton_poi_fused_mul_native_group_norm_sigmoid_23,"ax",@progbits
	.align	128
        .global         triton_poi_fused_mul_native_group_norm_sigmoid_23
        .type           triton_poi_fused_mul_native_group_norm_sigmoid_23,@function
        .size           triton_poi_fused_mul_native_group_norm_sigmoid_23,(.L_x_1 - triton_poi_fused_mul_native_group_norm_sigmoid_23)
        .other          triton_poi_fused_mul_native_group_norm_sigmoid_23,@"STO_CUDA_ENTRY STV_DEFAULT"
triton_poi_fused_mul_native_group_norm_sigmoid_23:
.text.triton_poi_fused_mul_native_group_norm_sigmoid_23:
[----:B------:R-:W-:Y:S01]  /*0000*/  LDC R1, c[0x0][0x28] ;  /* 0x00000a00ff017b82 */ /* 0x000fe20000000800 */
[----:B------:R-:W1:Y:S07]  /*0010*/  S2R R0, SR_TID.X ;  /* 0x0000000000007919 */ /* 0x000e6e0000002100 */
[----:B------:R-:W2:Y:S01]  /*0020*/  LDC.64 R10, c[0x0][0x218] ;  /* 0x00008600ff0a7b82 */ /* 0x000ea20000000a00 */
[----:B------:R-:W-:Y:S01]  /*0030*/  ULDC.64 UR4, c[0x0][0x208] ;  /* 0x0000820000047ab9 */ /* 0x000fe20000000a00 */
[----:B------:R-:W3:Y:S06]  /*0040*/  S2R R3, SR_CTAID.X ;  /* 0x0000000000037919 */ /* 0x000eec0000002500 */
[----:B------:R-:W4:Y:S08]  /*0050*/  LDC.64 R8, c[0x0][0x220] ;  /* 0x00008800ff087b82 */ /* 0x000f300000000a00 */
[----:B------:R-:W5:Y:S08]  /*0060*/  LDC.64 R6, c[0x0][0x228] ;  /* 0x00008a00ff067b82 */ /* 0x000f700000000a00 */
[----:B------:R-:W5:Y:S01]  /*0070*/  LDC.64 R4, c[0x0][0x230] ;  /* 0x00008c00ff047b82 */ /* 0x000f620000000a00 */
[----:B-1----:R-:W-:-:S02]  /*0080*/  LOP3.LUT R0, R0, 0x7f, RZ, 0xc0, !PT ;  /* 0x0000007f00007812 */ /* 0x002fc400078ec0ff */
[----:B---3--:R-:W-:Y:S02]  /*0090*/  SHF.R.S32.HI R13, RZ, 0x18, R3 ;  /* 0x00000018ff0d7819 */ /* 0x008fe40000011403 */
[----:B------:R-:W-:Y:S02]  /*00a0*/  LEA R0, R3, R0, 0x7 ;  /* 0x0000000003007211 */ /* 0x000fe400078e38ff */
[----:B------:R-:W-:Y:S01]  /*00b0*/  SGXT R13, R13, 0x1 ;  /* 0x000000010d0d781a */ /* 0x000fe20000000200 */
[----:B------:R-:W1:Y:S02]  /*00c0*/  LDC.64 R2, c[0x0][0x238] ;  /* 0x00008e00ff027b82 */ /* 0x000e640000000a00 */
[----:B--2---:R-:W-:Y:S01]  /*00d0*/  IMAD.WIDE R10, R0, 0x4, R10 ;  /* 0x00000004000a7825 */ /* 0x004fe200078e020a */
[CC--:B------:R-:W-:Y:S02]  /*00e0*/  LEA.HI R12, R13.reuse, R0.reuse, RZ, 0x4 ;  /* 0x000000000d0c7211 */ /* 0x0c0fe400078f20ff */
[----:B------:R-:W-:-:S02]  /*00f0*/  LEA.HI R13, R13, R0, RZ, 0x7 ;  /* 0x000000000d0d7211 */ /* 0x000fc400078f38ff */
[--C-:B------:R-:W-:Y:S01]  /*0100*/  SHF.R.S32.HI R14, RZ, 0x4, R12.reuse ;  /* 0x00000004ff0e7819 */ /* 0x100fe2000001140c */
[----:B------:R-:W2:Y:S01]  /*0110*/  LDG.E R10, desc[UR4][R10.64] ;  /* 0x000000040a0a7981 */ /* 0x000ea2000c1e1900 */
[----:B------:R-:W-:Y:S02]  /*0120*/  SHF.R.S32.HI R15, RZ, 0x1f, R12 ;  /* 0x0000001fff0f7819 */ /* 0x000fe4000001140c */
[----:B------:R-:W-:Y:S02]  /*0130*/  SHF.R.S32.HI R13, RZ, 0x7, R13 ;  /* 0x00000007ff0d7819 */ /* 0x000fe4000001140d */
[----:B------:R-:W-:-:S03]  /*0140*/  LEA.HI R15, R15, R14, RZ, 0x8 ;  /* 0x0000000e0f0f7211 */ /* 0x000fc600078f40ff */
[----:B----4-:R-:W-:Y:S01]  /*0150*/  IMAD.WIDE R8, R13, 0x4, R8 ;  /* 0x000000040d087825 */ /* 0x010fe200078e0208 */
[----:B------:R-:W-:-:S03]  /*0160*/  LOP3.LUT R15, R15, 0xffffff00, RZ, 0xc0, !PT ;  /* 0xffffff000f0f7812 */ /* 0x000fc600078ec0ff */
[----:B-----5:R-:W-:Y:S01]  /*0170*/  IMAD.WIDE R6, R13, 0x4, R6 ;  /* 0x000000040d067825 */ /* 0x020fe200078e0206 */
[----:B------:R-:W-:Y:S01]  /*0180*/  IADD3 R15, R14, -R15, RZ ;  /* 0x8000000f0e0f7210 */ /* 0x000fe20007ffe0ff */
[----:B------:R-:W2:Y:S04]  /*0190*/  LDG.E.EL R9, desc[UR4][R8.64] ;  /* 0x0000000408097981 */ /* 0x000ea8000c2e1900 */
[C---:B0-----:R-:W-:Y:S01]  /*01a0*/  IMAD.WIDE R4, R15.reuse, 0x4, R4 ;  /* 0x000000040f047825 */ /* 0x041fe200078e0204 */
[----:B------:R-:W3:Y:S03]  /*01b0*/  LDG.E.EL R6, desc[UR4][R6.64] ;  /* 0x0000000406067981 */ /* 0x000ee6000c2e1900 */
[----:B-1----:R-:W-:-:S02]  /*01c0*/  IMAD.WIDE R2, R15, 0x4, R2 ;  /* 0x000000040f027825 */ /* 0x002fc400078e0202 */
[----:B------:R0:W4:Y:S04]  /*01d0*/  LDG.E.EL R4, desc[UR4][R4.64] ;  /* 0x0000000404047981 */ /* 0x000128000c2e1900 */
[----:B------:R-:W4:Y:S01]  /*01e0*/  LDG.E.EL R3, desc[UR4][R2.64] ;  /* 0x0000000402037981 */ /* 0x000f22000c2e1900 */
[----:B0-----:R-:W-:Y:S01]  /*01f0*/  HFMA2.MMA R5, -RZ, RZ, 1.625, 0 ;  /* 0x3e800000ff057435 */ /* 0x001fe200000001ff */
[----:B--2---:R-:W-:-:S04]  /*0200*/  FADD R13, R10, -R9 ;  /* 0x800000090a0d7221 */ /* 0x004fc80000000000 */
[----:B---3--:R-:W-:-:S04]  /*0210*/  FMUL R13, R6, R13 ;  /* 0x0000000d060d7220 */ /* 0x008fc80000400000 */
[----:B----4-:R-:W-:Y:S02]  /*0220*/  FFMA R13, R4, R13, R3 ;  /* 0x0000000d040d7223 */ /* 0x010fe40000000003 */
[----:B------:R-:W0:Y:S02]  /*0230*/  LDC.64 R2, c[0x0][0x210] ;  /* 0x00008400ff027b82 */ /* 0x000e240000000a00 */
[----:B------:R-:W-:-:S04]  /*0240*/  FADD R10, RZ, -R13 ;  /* 0x8000000dff0a7221 */ /* 0x000fc80000000000 */
[----:B------:R-:W-:-:S05]  /*0250*/  FMUL R10, R10, 1.4426950216293334961 ;  /* 0x3fb8aa3b0a0a7820 */ /* 0x000fca0000400000 */
[----:B------:R-:W-:-:S13]  /*0260*/  FSETP.GEU.AND P0, PT, R10, -126, PT ;  /* 0xc2fc00000a00780b */ /* 0x000fda0003f0e000 */
[----:B------:R-:W-:-:S04]  /*0270*/  @!P0 FMUL R10, R10, 0.5 ;  /* 0x3f0000000a0a8820 */ /* 0x000fc80000400000 */
[----:B------:R-:W1:Y:S02]  /*0280*/  MUFU.EX2 R8, R10 ;  /* 0x0000000a00087308 */ /* 0x000e640000000800 */
[----:B-1----:R-:W-:-:S04]  /*0290*/  @!P0 FMUL R8, R8, R8 ;  /* 0x0000000808088220 */ /* 0x002fc80000400000 */
[----:B------:R-:W-:-:S05]  /*02a0*/  FADD R8, R8, 1 ;  /* 0x3f80000008087421 */ /* 0x000fca0000000000 */
[----:B------:R-:W-:-:S13]  /*02b0*/  FSETP.GT.AND P0, PT, R8, 8.50705917302346158658e+37, PT ;  /* 0x7e8000000800780b */ /* 0x000fda0003f04000 */
[----:B------:R-:W-:-:S06]  /*02c0*/  @P0 FMUL R8, R8, 0.25 ;  /* 0x3e80000008080820 */ /* 0x000fcc0000400000 */
[----:B------:R-:W1:Y:S01]  /*02d0*/  MUFU.RCP R8, R8 ;  /* 0x0000000800087308 */ /* 0x000e620000001000 */
[----:B------:R-:W-:Y:S01]  /*02e0*/  FSEL R5, R5, 1, P0 ;  /* 0x3f80000005057808 */ /* 0x000fe20000000000 */
[----:B0-----:R-:W-:-:S04]  /*02f0*/  IMAD.WIDE R2, R0, 0x4, R2 ;  /* 0x0000000400027825 */ /* 0x001fc800078e0202 */
[----:B-1----:R-:W-:-:S04]  /*0300*/  FMUL R4, R8, R5 ;  /* 0x0000000508047220 */ /* 0x002fc80000400000 */
[----:B------:R-:W-:-:S05]  /*0310*/  FMUL R13, R13, R4 ;  /* 0x000000040d0d7220 */ /* 0x000fca0000400000 */
[----:B------:R-:W-:Y:S01]  /*0320*/  STG.E desc[UR4][R2.64], R13 ;  /* 0x0000000d02007986 */ /* 0x000fe2000c101904 */
[----:B------:R-:W-:Y:S05]  /*0330*/  EXIT ;  /* 0x000000000000794d */ /* 0x000fea0003800000 */
.L_x_0:
[----:B------:R-:W-:-:S00]  /*0340*/  BRA `(.L_x_0) ;  /* 0xfffffffc00fc7947 */ /* 0x000fc0000383ffff */
[----:B------:R-:W-:-:S00]  /*0350*/  NOP ;  /* 0x0000000000007918 */ /* 0x000fc00000000000 */
        /* <DEDUP_REMOVED lines=10> */
.L_x_1:


//--------------------- .nv.constant0.triton_poi_fused_mul_native_group_norm_sigmoid_23 --------------------------
	.section	.nv.constant0.triton_poi_fused_mul_native_group_norm_sigmoid_23,"a",@progbits
	.sectionflags	@""
	.align	4
.nv.constant0.triton_poi_fused_mul_native_group_norm_sigmoid_23:
	.zero		580
